//
// Generated by NVIDIA NVVM Compiler
//
// Compiler Build ID: CL-36424714
// Cuda compilation tools, release 13.0, V13.0.88
// Based on NVVM 20.0.0
//

.version 9.0
.target sm_100
.address_size 64

	// .globl	_Z17ExampleCUDAKernelv

.visible .entry _Z17ExampleCUDAKernelv()
{


	ret;

}


// ===== COMPILED SASS (sm_100) =====

	.target	sm_100

	.elftype	@"ET_EXEC"


//--------------------- .note.nv.tkinfo           --------------------------
	.section	.note.nv.tkinfo,"",@"SHT_NOTE"
	.sectionflags	@"SHF_NOTE_NV_TKINFO"
	.tkinfo
        /*0018*/ 	.word	0x00000002
        /*0030*/ 	.string	""
        /*0030*/ 	.string	"ptxas"
        /*0030*/ 	.string	"Cuda compilation tools, release 13.0, V13.0.88"
        /*0030*/ 	.string	"Build cuda_13.0.r13.0/compiler.36424714_0"
        /*0030*/ 	.string	"-arch sm_100 -m 64 "



//--------------------- .note.nv.cuinfo           --------------------------
	.section	.note.nv.cuinfo,"",@"SHT_NOTE"
	.sectionflags	@"SHF_NOTE_NV_CUINFO"
        /*0018*/ 	.short	0x0002
        /*001a*/ 	.short	0x0064
        /*001c*/ 	.short	0x0082
	.zero		2


//--------------------- .nv.info                  --------------------------
	.section	.nv.info,"",@"SHT_CUDA_INFO"
	.align	4


	//----- nvinfo : EIATTR_REGCOUNT
	.align		4
        /*0000*/ 	.byte	0x04, 0x2f
        /*0002*/ 	.short	(.L_1 - .L_0)
	.align		4
.L_0:
        /*0004*/ 	.word	index@(_Z17ExampleCUDAKernelv)
        /*0008*/ 	.word	0x00000004


	//----- nvinfo : EIATTR_FRAME_SIZE
	.align		4
.L_1:
        /*000c*/ 	.byte	0x04, 0x11
        /*000e*/ 	.short	(.L_3 - .L_2)
	.align		4
.L_2:
        /*0010*/ 	.word	index@(_Z17ExampleCUDAKernelv)
        /*0014*/ 	.word	0x00000000


	//----- nvinfo : EIATTR_MIN_STACK_SIZE
	.align		4
.L_3:
        /*0018*/ 	.byte	0x04, 0x12
        /*001a*/ 	.short	(.L_5 - .L_4)
	.align		4
.L_4:
        /*001c*/ 	.word	index@(_Z17ExampleCUDAKernelv)
        /*0020*/ 	.word	0x00000000
.L_5:


//--------------------- .nv.compat                --------------------------
	.section	.nv.compat,"",@"SHT_CUDA_COMPAT_INFO"
	.align	4
        /*0000*/ 	.byte	0x02, 0x09, 0x00, 0x00, 0x02, 0x02, 0x01, 0x00, 0x02, 0x05, 0x05, 0x00, 0x03, 0x07, 0x01, 0x01
        /*0010*/ 	.byte	0x02, 0x03, 0x00, 0x00, 0x02, 0x06, 0x01, 0x00, 0x04, 0x0b, 0x08, 0x00, 0x09, 0x00, 0x00, 0x00
        /*0020*/ 	.byte	0x00, 0x00, 0x00, 0x00


//--------------------- .nv.info._Z17ExampleCUDAKernelv --------------------------
	.section	.nv.info._Z17ExampleCUDAKernelv,"",@"SHT_CUDA_INFO"
	.sectionflags	@""
	.align	4


	//----- nvinfo : EIATTR_CUDA_API_VERSION
	.align		4
        /*0000*/ 	.byte	0x04, 0x37
        /*0002*/ 	.short	(.L_7 - .L_6)
.L_6:
        /*0004*/ 	.word	0x00000082


	//----- nvinfo : EIATTR_SPARSE_MMA_MASK
	.align		4
.L_7:
        /*0008*/ 	.byte	0x03, 0x50
        /*000a*/ 	.short	0x0000


	//----- nvinfo : EIATTR_MAXREG_COUNT
	.align		4
        /*000c*/ 	.byte	0x03, 0x1b
        /*000e*/ 	.short	0x00ff


	//----- nvinfo : EIATTR_MERCURY_ISA_VERSION
	.align		4
        /*0010*/ 	.byte	0x03, 0x5f
        /*0012*/ 	.short	0x0101


	//----- nvinfo : EIATTR_VRC_CTA_INIT_COUNT
	.align		4
        /*0014*/ 	.byte	0x02, 0x4a
	.zero		1
	.zero		1


	//----- nvinfo : EIATTR_EXIT_INSTR_OFFSETS
	.align		4
        /*0018*/ 	.byte	0x04, 0x1c
        /*001a*/ 	.short	(.L_9 - .L_8)


	//   ....[0]....
.L_8:
        /*001c*/ 	.word	0x00000010


	//----- nvinfo : EIATTR_SW_WAR
	.align		4
.L_9:
        /*0020*/ 	.byte	0x04, 0x36
        /*0022*/ 	.short	(.L_11 - .L_10)
.L_10:
        /*0024*/ 	.word	0x00000008
.L_11:


//--------------------- .nv.callgraph             --------------------------
	.section	.nv.callgraph,"",@"SHT_CUDA_CALLGRAPH"
	.align	4
	.sectionentsize	8
	.align		4
        /*0000*/ 	.word	0x00000000
	.align		4
        /*0004*/ 	.word	0xffffffff
	.align		4
        /*0008*/ 	.word	0x00000000
	.align		4
        /*000c*/ 	.word	0xfffffffe
	.align		4
        /*0010*/ 	.word	0x00000000
	.align		4
        /*0014*/ 	.word	0xfffffffd
	.align		4
        /*0018*/ 	.word	0x00000000
	.align		4
        /*001c*/ 	.word	0xfffffffc


//--------------------- .text._Z17ExampleCUDAKernelv --------------------------
	.section	.text._Z17ExampleCUDAKernelv,"ax",@progbits
	.align	128
        .global         _Z17ExampleCUDAKernelv
        .type           _Z17ExampleCUDAKernelv,@function
        .size           _Z17ExampleCUDAKernelv,(.L_x_1 - _Z17ExampleCUDAKernelv)
        .other          _Z17ExampleCUDAKernelv,@"STO_CUDA_ENTRY STV_DEFAULT"
_Z17ExampleCUDAKernelv:
.text._Z17ExampleCUDAKernelv:
[----:B------:R-:W-:Y:S01]  /*0000*/  LDC R1, c[0x0][0x37c] ;  /* 0x0000df00ff017b82 */ /* 0x000fe20000000800 */
[----:B------:R-:W-:Y:S05]  /*0010*/  EXIT ;  /* 0x000000000000794d */ /* 0x000fea0003800000 */
.L_x_0:
[----:B------:R-:W-:-:S00]  /*0020*/  BRA `(.L_x_0) ;  /* 0xfffffffc00fc7947 */ /* 0x000fc0000383ffff */
[----:B------:R-:W-:-:S00]  /*0030*/  NOP ;  /* 0x0000000000007918 */ /* 0x000fc00000000000 */
        /* <DEDUP_REMOVED lines=12> */
.L_x_1:


//--------------------- .nv.shared.reserved.0     --------------------------
	.section	.nv.shared.reserved.0,"aw",@nobits
	.weak		__nv_reservedSMEM_offset_0_alias
	.size		__nv_reservedSMEM_offset_0_alias, 0, 64
	.other		__nv_reservedSMEM_offset_0_alias,@"STO_CUDA_RESERVED_SHARED STV_DEFAULT"
__nv_reservedSMEM_offset_0_alias:
	.zero		0
	.zero		64


//--------------------- .nv.constant0._Z17ExampleCUDAKernelv --------------------------
	.section	.nv.constant0._Z17ExampleCUDAKernelv,"a",@progbits
	.sectionflags	@""
	.align	4
.nv.constant0._Z17ExampleCUDAKernelv:
	.zero		896


//--------------------- SYMBOLS --------------------------

	.type		.nv.reservedSmem.offset0,@object
	.size		.nv.reservedSmem.offset0,0x4
